//
// Generated by NVIDIA NVVM Compiler
//
// Compiler Build ID: CL-36424714
// Cuda compilation tools, release 13.0, V13.0.88
// Based on NVVM 20.0.0
//

.version 9.0
.target sm_100
.address_size 64

	// .globl	_Z29cukern_FetchPartitionSubset1DPdiS_ii

.visible .entry _Z29cukern_FetchPartitionSubset1DPdiS_ii(
	.param .u64 .ptr .align 1 _Z29cukern_FetchPartitionSubset1DPdiS_ii_param_0,
	.param .u32 _Z29cukern_FetchPartitionSubset1DPdiS_ii_param_1,
	.param .u64 .ptr .align 1 _Z29cukern_FetchPartitionSubset1DPdiS_ii_param_2,
	.param .u32 _Z29cukern_FetchPartitionSubset1DPdiS_ii_param_3,
	.param .u32 _Z29cukern_FetchPartitionSubset1DPdiS_ii_param_4
)
{
	.reg .pred 	%p<2>;
	.reg .b32 	%r<11>;
	.reg .b64 	%rd<9>;
	.reg .b64 	%fd<2>;

	ld.param.u64 	%rd1, [_Z29cukern_FetchPartitionSubset1DPdiS_ii_param_0];
	ld.param.u64 	%rd2, [_Z29cukern_FetchPartitionSubset1DPdiS_ii_param_2];
	ld.param.u32 	%r2, [_Z29cukern_FetchPartitionSubset1DPdiS_ii_param_3];
	ld.param.u32 	%r3, [_Z29cukern_FetchPartitionSubset1DPdiS_ii_param_4];
	mov.u32 	%r4, %tid.x;
	mov.u32 	%r5, %ntid.x;
	mov.u32 	%r6, %ctaid.x;
	mad.lo.s32 	%r1, %r5, %r6, %r4;
	setp.ge.s32 	%p1, %r1, %r3;
	@%p1 bra 	$L__BB0_2;
	cvta.to.global.u64 	%rd3, %rd1;
	cvta.to.global.u64 	%rd4, %rd2;
	add.s32 	%r7, %r2, %r1;
	shr.s32 	%r8, %r7, 31;
	and.b32  	%r9, %r8, %r3;
	add.s32 	%r10, %r9, %r7;
	mul.wide.s32 	%rd5, %r10, 8;
	add.s64 	%rd6, %rd3, %rd5;
	ld.global.f64 	%fd1, [%rd6];
	mul.wide.s32 	%rd7, %r1, 8;
	add.s64 	%rd8, %rd4, %rd7;
	st.global.f64 	[%rd8], %fd1;
$L__BB0_2:
	ret;

}
	// .globl	_Z19writeScalarToVectorPdld
.visible .entry _Z19writeScalarToVectorPdld(
	.param .u64 .ptr .align 1 _Z19writeScalarToVectorPdld_param_0,
	.param .u64 _Z19writeScalarToVectorPdld_param_1,
	.param .f64 _Z19writeScalarToVectorPdld_param_2
)
{
	.reg .pred 	%p<8>;
	.reg .b32 	%r<10>;
	.reg .b64 	%rd<44>;
	.reg .b64 	%fd<2>;

	ld.param.u64 	%rd23, [_Z19writeScalarToVectorPdld_param_0];
	ld.param.u64 	%rd22, [_Z19writeScalarToVectorPdld_param_1];
	ld.param.f64 	%fd1, [_Z19writeScalarToVectorPdld_param_2];
	cvta.to.global.u64 	%rd1, %rd23;
	mov.u32 	%r2, %tid.x;
	mov.u32 	%r1, %ntid.x;
	mov.u32 	%r3, %ctaid.x;
	mad.lo.s32 	%r4, %r1, %r3, %r2;
	cvt.u64.u32 	%rd42, %r4;
	setp.le.s64 	%p1, %rd22, %rd42;
	@%p1 bra 	$L__BB1_10;
	mov.u32 	%r5, %nctaid.x;
	mul.lo.s32 	%r6, %r1, %r5;
	cvt.u64.u32 	%rd3, %r6;
	add.s64 	%rd24, %rd3, %rd42;
	max.u64 	%rd25, %rd22, %rd24;
	setp.lt.u64 	%p2, %rd24, %rd22;
	selp.u64 	%rd4, 1, 0, %p2;
	add.s64 	%rd26, %rd24, %rd4;
	sub.s64 	%rd5, %rd25, %rd26;
	and.b64  	%rd27, %rd5, -4294967296;
	setp.ne.s64 	%p3, %rd27, 0;
	@%p3 bra 	$L__BB1_3;
	cvt.u32.u64 	%r7, %rd3;
	cvt.u32.u64 	%r8, %rd5;
	div.u32 	%r9, %r8, %r7;
	cvt.u64.u32 	%rd38, %r9;
	bra.uni 	$L__BB1_4;
$L__BB1_3:
	div.u64 	%rd38, %rd5, %rd3;
$L__BB1_4:
	add.s64 	%rd9, %rd38, %rd4;
	and.b64  	%rd28, %rd9, 3;
	setp.eq.s64 	%p4, %rd28, 3;
	@%p4 bra 	$L__BB1_7;
	shl.b64 	%rd29, %rd42, 3;
	add.s64 	%rd40, %rd1, %rd29;
	shl.b64 	%rd11, %rd3, 3;
	add.s64 	%rd30, %rd9, 1;
	and.b64  	%rd39, %rd30, 3;
$L__BB1_6:
	.pragma "nounroll";
	st.global.f64 	[%rd40], %fd1;
	add.s64 	%rd42, %rd42, %rd3;
	add.s64 	%rd40, %rd40, %rd11;
	add.s64 	%rd39, %rd39, -1;
	setp.ne.s64 	%p5, %rd39, 0;
	@%p5 bra 	$L__BB1_6;
$L__BB1_7:
	setp.lt.u64 	%p6, %rd9, 3;
	@%p6 bra 	$L__BB1_10;
	shl.b64 	%rd33, %rd3, 3;
	shl.b64 	%rd37, %rd3, 2;
$L__BB1_9:
	shl.b64 	%rd31, %rd42, 3;
	add.s64 	%rd32, %rd1, %rd31;
	st.global.f64 	[%rd32], %fd1;
	add.s64 	%rd34, %rd32, %rd33;
	st.global.f64 	[%rd34], %fd1;
	add.s64 	%rd35, %rd34, %rd33;
	st.global.f64 	[%rd35], %fd1;
	add.s64 	%rd36, %rd35, %rd33;
	st.global.f64 	[%rd36], %fd1;
	add.s64 	%rd42, %rd37, %rd42;
	setp.lt.s64 	%p7, %rd42, %rd22;
	@%p7 bra 	$L__BB1_9;
$L__BB1_10:
	ret;

}


// ===== COMPILED SASS (sm_100) =====

	.target	sm_100

	.elftype	@"ET_EXEC"


//--------------------- .note.nv.tkinfo           --------------------------
	.section	.note.nv.tkinfo,"",@"SHT_NOTE"
	.sectionflags	@"SHF_NOTE_NV_TKINFO"
	.tkinfo
        /*0018*/ 	.word	0x00000002
        /*0030*/ 	.string	""
        /*0030*/ 	.string	"ptxas"
        /*0030*/ 	.string	"Cuda compilation tools, release 13.0, V13.0.88"
        /*0030*/ 	.string	"Build cuda_13.0.r13.0/compiler.36424714_0"
        /*0030*/ 	.string	"-arch sm_100 -m 64 "



//--------------------- .note.nv.cuinfo           --------------------------
	.section	.note.nv.cuinfo,"",@"SHT_NOTE"
	.sectionflags	@"SHF_NOTE_NV_CUINFO"
        /*0018*/ 	.short	0x0002
        /*001a*/ 	.short	0x0064
        /*001c*/ 	.short	0x0082
	.zero		2


//--------------------- .nv.info                  --------------------------
	.section	.nv.info,"",@"SHT_CUDA_INFO"
	.align	4


	//----- nvinfo : EIATTR_REGCOUNT
	.align		4
        /*0000*/ 	.byte	0x04, 0x2f
        /*0002*/ 	.short	(.L_1 - .L_0)
	.align		4
.L_0:
        /*0004*/ 	.word	index@(_Z29cukern_FetchPartitionSubset1DPdiS_ii)
        /*0008*/ 	.word	0x0000000a


	//----- nvinfo : EIATTR_FRAME_SIZE
	.align		4
.L_1:
        /*000c*/ 	.byte	0x04, 0x11
        /*000e*/ 	.short	(.L_3 - .L_2)
	.align		4
.L_2:
        /*0010*/ 	.word	index@(_Z29cukern_FetchPartitionSubset1DPdiS_ii)
        /*0014*/ 	.word	0x00000000


	//----- nvinfo : EIATTR_REGCOUNT
	.align		4
.L_3:
        /*0018*/ 	.byte	0x04, 0x2f
        /*001a*/ 	.short	(.L_5 - .L_4)
	.align		4
.L_4:
        /*001c*/ 	.word	index@(_Z19writeScalarToVectorPdld)
        /*0020*/ 	.word	0x00000016


	//----- nvinfo : EIATTR_FRAME_SIZE
	.align		4
.L_5:
        /*0024*/ 	.byte	0x04, 0x11
        /*0026*/ 	.short	(.L_7 - .L_6)
	.align		4
.L_6:
        /*0028*/ 	.word	index@($__internal_0_$__cuda_sm20_div_u64)
        /*002c*/ 	.word	0x00000000


	//----- nvinfo : EIATTR_FRAME_SIZE
	.align		4
.L_7:
        /*0030*/ 	.byte	0x04, 0x11
        /*0032*/ 	.short	(.L_9 - .L_8)
	.align		4
.L_8:
        /*0034*/ 	.word	index@(_Z19writeScalarToVectorPdld)
        /*0038*/ 	.word	0x00000000


	//----- nvinfo : EIATTR_MIN_STACK_SIZE
	.align		4
.L_9:
        /*003c*/ 	.byte	0x04, 0x12
        /*003e*/ 	.short	(.L_11 - .L_10)
	.align		4
.L_10:
        /*0040*/ 	.word	index@(_Z19writeScalarToVectorPdld)
        /*0044*/ 	.word	0x00000000


	//----- nvinfo : EIATTR_MIN_STACK_SIZE
	.align		4
.L_11:
        /*0048*/ 	.byte	0x04, 0x12
        /*004a*/ 	.short	(.L_13 - .L_12)
	.align		4
.L_12:
        /*004c*/ 	.word	index@(_Z29cukern_FetchPartitionSubset1DPdiS_ii)
        /*0050*/ 	.word	0x00000000
.L_13:


//--------------------- .nv.compat                --------------------------
	.section	.nv.compat,"",@"SHT_CUDA_COMPAT_INFO"
	.align	4
        /*0000*/ 	.byte	0x02, 0x09, 0x00, 0x00, 0x02, 0x02, 0x01, 0x00, 0x02, 0x05, 0x05, 0x00, 0x03, 0x07, 0x01, 0x01
        /*0010*/ 	.byte	0x02, 0x03, 0x00, 0x00, 0x02, 0x06, 0x01, 0x00, 0x04, 0x0b, 0x08, 0x00, 0x09, 0x00, 0x00, 0x00
        /*0020*/ 	.byte	0x00, 0x00, 0x00, 0x00


//--------------------- .nv.info._Z19writeScalarToVectorPdld --------------------------
	.section	.nv.info._Z19writeScalarToVectorPdld,"",@"SHT_CUDA_INFO"
	.sectionflags	@""
	.align	4


	//----- nvinfo : EIATTR_CUDA_API_VERSION
	.align		4
        /*0000*/ 	.byte	0x04, 0x37
        /*0002*/ 	.short	(.L_15 - .L_14)
.L_14:
        /*0004*/ 	.word	0x00000082


	//----- nvinfo : EIATTR_KPARAM_INFO
	.align		4
.L_15:
        /*0008*/ 	.byte	0x04, 0x17
        /*000a*/ 	.short	(.L_17 - .L_16)
.L_16:
        /*000c*/ 	.word	0x00000000
        /*0010*/ 	.short	0x0002
        /*0012*/ 	.short	0x0010
        /*0014*/ 	.byte	0x00, 0xf0, 0x21, 0x00


	//----- nvinfo : EIATTR_KPARAM_INFO
	.align		4
.L_17:
        /*0018*/ 	.byte	0x04, 0x17
        /*001a*/ 	.short	(.L_19 - .L_18)
.L_18:
        /*001c*/ 	.word	0x00000000
        /*0020*/ 	.short	0x0001
        /*0022*/ 	.short	0x0008
        /*0024*/ 	.byte	0x00, 0xf0, 0x21, 0x00


	//----- nvinfo : EIATTR_KPARAM_INFO
	.align		4
.L_19:
        /*0028*/ 	.byte	0x04, 0x17
        /*002a*/ 	.short	(.L_21 - .L_20)
.L_20:
        /*002c*/ 	.word	0x00000000
        /*0030*/ 	.short	0x0000
        /*0032*/ 	.short	0x0000
        /*0034*/ 	.byte	0x00, 0xf5, 0x21, 0x00


	//----- nvinfo : EIATTR_SPARSE_MMA_MASK
	.align		4
.L_21:
        /*0038*/ 	.byte	0x03, 0x50
        /*003a*/ 	.short	0x0000


	//----- nvinfo : EIATTR_MAXREG_COUNT
	.align		4
        /*003c*/ 	.byte	0x03, 0x1b
        /*003e*/ 	.short	0x00ff


	//----- nvinfo : EIATTR_MERCURY_ISA_VERSION
	.align		4
        /*0040*/ 	.byte	0x03, 0x5f
        /*0042*/ 	.short	0x0101


	//----- nvinfo : EIATTR_VRC_CTA_INIT_COUNT
	.align		4
        /*0044*/ 	.byte	0x02, 0x4a
	.zero		1
	.zero		1


	//----- nvinfo : EIATTR_EXIT_INSTR_OFFSETS
	.align		4
        /*0048*/ 	.byte	0x04, 0x1c
        /*004a*/ 	.short	(.L_23 - .L_22)


	//   ....[0]....
.L_22:
        /*004c*/ 	.word	0x00000080


	//   ....[1]....
        /*0050*/ 	.word	0x00000510


	//   ....[2]....
        /*0054*/ 	.word	0x00000670


	//----- nvinfo : EIATTR_CRS_STACK_SIZE
	.align		4
.L_23:
        /*0058*/ 	.byte	0x04, 0x1e
        /*005a*/ 	.short	(.L_25 - .L_24)
.L_24:
        /*005c*/ 	.word	0x00000000


	//----- nvinfo : EIATTR_CBANK_PARAM_SIZE
	.align		4
.L_25:
        /*0060*/ 	.byte	0x03, 0x19
        /*0062*/ 	.short	0x0018


	//----- nvinfo : EIATTR_PARAM_CBANK
	.align		4
        /*0064*/ 	.byte	0x04, 0x0a
        /*0066*/ 	.short	(.L_27 - .L_26)
	.align		4
.L_26:
        /*0068*/ 	.word	index@(.nv.constant0._Z19writeScalarToVectorPdld)
        /*006c*/ 	.short	0x0380
        /*006e*/ 	.short	0x0018


	//----- nvinfo : EIATTR_SW_WAR
	.align		4
.L_27:
        /*0070*/ 	.byte	0x04, 0x36
        /*0072*/ 	.short	(.L_29 - .L_28)
.L_28:
        /*0074*/ 	.word	0x00000008
.L_29:


//--------------------- .nv.info._Z29cukern_FetchPartitionSubset1DPdiS_ii --------------------------
	.section	.nv.info._Z29cukern_FetchPartitionSubset1DPdiS_ii,"",@"SHT_CUDA_INFO"
	.sectionflags	@""
	.align	4


	//----- nvinfo : EIATTR_CUDA_API_VERSION
	.align		4
        /*0000*/ 	.byte	0x04, 0x37
        /*0002*/ 	.short	(.L_31 - .L_30)
.L_30:
        /*0004*/ 	.word	0x00000082


	//----- nvinfo : EIATTR_KPARAM_INFO
	.align		4
.L_31:
        /*0008*/ 	.byte	0x04, 0x17
        /*000a*/ 	.short	(.L_33 - .L_32)
.L_32:
        /*000c*/ 	.word	0x00000000
        /*0010*/ 	.short	0x0004
        /*0012*/ 	.short	0x001c
        /*0014*/ 	.byte	0x00, 0xf0, 0x11, 0x00


	//----- nvinfo : EIATTR_KPARAM_INFO
	.align		4
.L_33:
        /*0018*/ 	.byte	0x04, 0x17
        /*001a*/ 	.short	(.L_35 - .L_34)
.L_34:
        /*001c*/ 	.word	0x00000000
        /*0020*/ 	.short	0x0003
        /*0022*/ 	.short	0x0018
        /*0024*/ 	.byte	0x00, 0xf0, 0x11, 0x00


	//----- nvinfo : EIATTR_KPARAM_INFO
	.align		4
.L_35:
        /*0028*/ 	.byte	0x04, 0x17
        /*002a*/ 	.short	(.L_37 - .L_36)
.L_36:
        /*002c*/ 	.word	0x00000000
        /*0030*/ 	.short	0x0002
        /*0032*/ 	.short	0x0010
        /*0034*/ 	.byte	0x00, 0xf5, 0x21, 0x00


	//----- nvinfo : EIATTR_KPARAM_INFO
	.align		4
.L_37:
        /*0038*/ 	.byte	0x04, 0x17
        /*003a*/ 	.short	(.L_39 - .L_38)
.L_38:
        /*003c*/ 	.word	0x00000000
        /*0040*/ 	.short	0x0001
        /*0042*/ 	.short	0x0008
        /*0044*/ 	.byte	0x00, 0xf0, 0x11, 0x00


	//----- nvinfo : EIATTR_KPARAM_INFO
	.align		4
.L_39:
        /*0048*/ 	.byte	0x04, 0x17
        /*004a*/ 	.short	(.L_41 - .L_40)
.L_40:
        /*004c*/ 	.word	0x00000000
        /*0050*/ 	.short	0x0000
        /*0052*/ 	.short	0x0000
        /*0054*/ 	.byte	0x00, 0xf5, 0x21, 0x00


	//----- nvinfo : EIATTR_SPARSE_MMA_MASK
	.align		4
.L_41:
        /*0058*/ 	.byte	0x03, 0x50
        /*005a*/ 	.short	0x0000


	//----- nvinfo : EIATTR_MAXREG_COUNT
	.align		4
        /*005c*/ 	.byte	0x03, 0x1b
        /*005e*/ 	.short	0x00ff


	//----- nvinfo : EIATTR_MERCURY_ISA_VERSION
	.align		4
        /*0060*/ 	.byte	0x03, 0x5f
        /*0062*/ 	.short	0x0101


	//----- nvinfo : EIATTR_VRC_CTA_INIT_COUNT
	.align		4
        /*0064*/ 	.byte	0x02, 0x4a
	.zero		1
	.zero		1


	//----- nvinfo : EIATTR_EXIT_INSTR_OFFSETS
	.align		4
        /*0068*/ 	.byte	0x04, 0x1c
        /*006a*/ 	.short	(.L_43 - .L_42)


	//   ....[0]....
.L_42:
        /*006c*/ 	.word	0x00000070


	//   ....[1]....
        /*0070*/ 	.word	0x00000140


	//----- nvinfo : EIATTR_CBANK_PARAM_SIZE
	.align		4
.L_43:
        /*0074*/ 	.byte	0x03, 0x19
        /*0076*/ 	.short	0x0020


	//----- nvinfo : EIATTR_PARAM_CBANK
	.align		4
        /*0078*/ 	.byte	0x04, 0x0a
        /*007a*/ 	.short	(.L_45 - .L_44)
	.align		4
.L_44:
        /*007c*/ 	.word	index@(.nv.constant0._Z29cukern_FetchPartitionSubset1DPdiS_ii)
        /*0080*/ 	.short	0x0380
        /*0082*/ 	.short	0x0020


	//----- nvinfo : EIATTR_SW_WAR
	.align		4
.L_45:
        /*0084*/ 	.byte	0x04, 0x36
        /*0086*/ 	.short	(.L_47 - .L_46)
.L_46:
        /*0088*/ 	.word	0x00000008
.L_47:


//--------------------- .nv.callgraph             --------------------------
	.section	.nv.callgraph,"",@"SHT_CUDA_CALLGRAPH"
	.align	4
	.sectionentsize	8
	.align		4
        /*0000*/ 	.word	0x00000000
	.align		4
        /*0004*/ 	.word	0xffffffff
	.align		4
        /*0008*/ 	.word	0x00000000
	.align		4
        /*000c*/ 	.word	0xfffffffe
	.align		4
        /*0010*/ 	.word	0x00000000
	.align		4
        /*0014*/ 	.word	0xfffffffd
	.align		4
        /*0018*/ 	.word	0x00000000
	.align		4
        /*001c*/ 	.word	0xfffffffc


//--------------------- .text._Z19writeScalarToVectorPdld --------------------------
	.section	.text._Z19writeScalarToVectorPdld,"ax",@progbits
	.align	128
        .global         _Z19writeScalarToVectorPdld
        .type           _Z19writeScalarToVectorPdld,@function
        .size           _Z19writeScalarToVectorPdld,(.L_x_9 - _Z19writeScalarToVectorPdld)
        .other          _Z19writeScalarToVectorPdld,@"STO_CUDA_ENTRY STV_DEFAULT"
_Z19writeScalarToVectorPdld:
.text._Z19writeScalarToVectorPdld:
[----:B------:R-:W-:Y:S01]  /*0000*/  LDC R1, c[0x0][0x37c] ;  /* 0x0000df00ff017b82 */ /* 0x000fe20000000800 */
[----:B------:R-:W0:Y:S01]  /*0010*/  S2R R5, SR_TID.X ;  /* 0x0000000000057919 */ /* 0x000e220000002100 */
[----:B------:R-:W0:Y:S01]  /*0020*/  LDCU UR4, c[0x0][0x360] ;  /* 0x00006c00ff0477ac */ /* 0x000e220008000800 */
[----:B------:R-:W0:Y:S01]  /*0030*/  S2R R0, SR_CTAID.X ;  /* 0x0000000000007919 */ /* 0x000e220000002500 */
[----:B------:R-:W1:Y:S01]  /*0040*/  LDCU.64 UR6, c[0x0][0x388] ;  /* 0x00007100ff0677ac */ /* 0x000e620008000a00 */
[----:B0-----:R-:W-:-:S05]  /*0050*/  IMAD R5, R0, UR4, R5 ;  /* 0x0000000400057c24 */ /* 0x001fca000f8e0205 */
[----:B-1----:R-:W-:-:S04]  /*0060*/  ISETP.GE.U32.AND P0, PT, R5, UR6, PT ;  /* 0x0000000605007c0c */ /* 0x002fc8000bf06070 */
[----:B------:R-:W-:-:S13]  /*0070*/  ISETP.GE.AND.EX P0, PT, RZ, UR7, PT, P0 ;  /* 0x00000007ff007c0c */ /* 0x000fda000bf06300 */
[----:B------:R-:W-:Y:S05]  /*0080*/  @P0 EXIT ;  /* 0x000000000000094d */ /* 0x000fea0003800000 */
[----:B------:R-:W0:Y:S01]  /*0090*/  LDC R0, c[0x0][0x370] ;  /* 0x0000dc00ff007b82 */ /* 0x000e220000000800 */
[----:B------:R-:W-:Y:S01]  /*00a0*/  IMAD.MOV.U32 R3, RZ, RZ, RZ ;  /* 0x000000ffff037224 */ /* 0x000fe200078e00ff */
[----:B------:R-:W-:Y:S01]  /*00b0*/  BSSY.RECONVERGENT B0, `(.L_x_0) ;  /* 0x0000027000007945 */ /* 0x000fe20003800200 */
[----:B0-----:R-:W-:-:S05]  /*00c0*/  IMAD R0, R0, UR4, RZ ;  /* 0x0000000400007c24 */ /* 0x001fca000f8e02ff */
[----:B------:R-:W-:-:S04]  /*00d0*/  IADD3 R4, P0, PT, R0, R5, RZ ;  /* 0x0000000500047210 */ /* 0x000fc80007f1e0ff */
[C---:B------:R-:W-:Y:S01]  /*00e0*/  ISETP.GT.U32.AND P1, PT, R4.reuse, UR6, PT ;  /* 0x0000000604007c0c */ /* 0x040fe2000bf24070 */
[----:B------:R-:W-:Y:S01]  /*00f0*/  IMAD.X R9, RZ, RZ, R3, P0 ;  /* 0x000000ffff097224 */ /* 0x000fe200000e0603 */
[----:B------:R-:W-:-:S04]  /*0100*/  ISETP.GE.U32.AND P0, PT, R4, UR6, PT ;  /* 0x0000000604007c0c */ /* 0x000fc8000bf06070 */
[C---:B------:R-:W-:Y:S02]  /*0110*/  ISETP.GT.U32.AND.EX P1, PT, R9.reuse, UR7, PT, P1 ;  /* 0x0000000709007c0c */ /* 0x040fe4000bf24110 */
[C---:B------:R-:W-:Y:S02]  /*0120*/  ISETP.GE.U32.AND.EX P0, PT, R9.reuse, UR7, PT, P0 ;  /* 0x0000000709007c0c */ /* 0x040fe4000bf06100 */
[----:B------:R-:W-:Y:S02]  /*0130*/  SEL R7, R4, UR6, P1 ;  /* 0x0000000604077c07 */ /* 0x000fe40008800000 */
[----:B------:R-:W-:Y:S02]  /*0140*/  SEL R2, RZ, 0x1, P0 ;  /* 0x00000001ff027807 */ /* 0x000fe40000000000 */
[----:B------:R-:W-:Y:S02]  /*0150*/  SEL R6, R9, UR7, P1 ;  /* 0x0000000709067c07 */ /* 0x000fe40008800000 */
[----:B------:R-:W-:-:S04]  /*0160*/  IADD3 R7, P0, P1, R7, -R4, -R2 ;  /* 0x8000000407077210 */ /* 0x000fc8000791e802 */
[----:B------:R-:W-:-:S04]  /*0170*/  IADD3.X R6, PT, PT, R6, -0x1, ~R9, P0, P1 ;  /* 0xffffffff06067810 */ /* 0x000fc800007e2c09 */
[----:B------:R-:W-:-:S13]  /*0180*/  ISETP.NE.U32.AND P0, PT, R6, RZ, PT ;  /* 0x000000ff0600720c */ /* 0x000fda0003f05070 */
[----:B------:R-:W-:Y:S05]  /*0190*/  @P0 BRA `(.L_x_1) ;  /* 0x0000000000500947 */ /* 0x000fea0003800000 */
[----:B------:R-:W0:Y:S01]  /*01a0*/  I2F.U32.RP R4, R0 ;  /* 0x0000000000047306 */ /* 0x000e220000209000 */
[----:B------:R-:W-:Y:S01]  /*01b0*/  IMAD.MOV R11, RZ, RZ, -R0 ;  /* 0x000000ffff0b7224 */ /* 0x000fe200078e0a00 */
[----:B------:R-:W-:-:S06]  /*01c0*/  ISETP.NE.U32.AND P2, PT, R0, RZ, PT ;  /* 0x000000ff0000720c */ /* 0x000fcc0003f45070 */
[----:B0-----:R-:W0:Y:S02]  /*01d0*/  MUFU.RCP R4, R4 ;  /* 0x0000000400047308 */ /* 0x001e240000001000 */
[----:B0-----:R-:W-:-:S06]  /*01e0*/  VIADD R8, R4, 0xffffffe ;  /* 0x0ffffffe04087836 */ /* 0x001fcc0000000000 */
[----:B------:R0:W1:Y:S02]  /*01f0*/  F2I.FTZ.U32.TRUNC.NTZ R9, R8 ;  /* 0x0000000800097305 */ /* 0x000064000021f000 */
[----:B0-----:R-:W-:Y:S02]  /*0200*/  IMAD.MOV.U32 R8, RZ, RZ, RZ ;  /* 0x000000ffff087224 */ /* 0x001fe400078e00ff */
[----:B-1----:R-:W-:-:S04]  /*0210*/  IMAD R11, R11, R9, RZ ;  /* 0x000000090b0b7224 */ /* 0x002fc800078e02ff */
[----:B------:R-:W-:-:S06]  /*0220*/  IMAD.HI.U32 R6, R9, R11, R8 ;  /* 0x0000000b09067227 */ /* 0x000fcc00078e0008 */
[----:B------:R-:W-:-:S04]  /*0230*/  IMAD.HI.U32 R6, R6, R7, RZ ;  /* 0x0000000706067227 */ /* 0x000fc800078e00ff */
[----:B------:R-:W-:-:S04]  /*0240*/  IMAD.MOV R9, RZ, RZ, -R6 ;  /* 0x000000ffff097224 */ /* 0x000fc800078e0a06 */
[----:B------:R-:W-:-:S05]  /*0250*/  IMAD R7, R0, R9, R7 ;  /* 0x0000000900077224 */ /* 0x000fca00078e0207 */
[----:B------:R-:W-:-:S13]  /*0260*/  ISETP.GE.U32.AND P0, PT, R7, R0, PT ;  /* 0x000000000700720c */ /* 0x000fda0003f06070 */
[----:B------:R-:W-:Y:S02]  /*0270*/  @P0 IMAD.IADD R7, R7, 0x1, -R0 ;  /* 0x0000000107070824 */ /* 0x000fe400078e0a00 */
[----:B------:R-:W-:-:S03]  /*0280*/  @P0 VIADD R6, R6, 0x1 ;  /* 0x0000000106060836 */ /* 0x000fc60000000000 */
[----:B------:R-:W-:Y:S01]  /*0290*/  ISETP.GE.U32.AND P1, PT, R7, R0, PT ;  /* 0x000000000700720c */ /* 0x000fe20003f26070 */
[----:B------:R-:W-:-:S12]  /*02a0*/  IMAD.MOV.U32 R7, RZ, RZ, RZ ;  /* 0x000000ffff077224 */ /* 0x000fd800078e00ff */
[----:B------:R-:W-:Y:S01]  /*02b0*/  @P1 VIADD R6, R6, 0x1 ;  /* 0x0000000106061836 */ /* 0x000fe20000000000 */
[----:B------:R-:W-:Y:S01]  /*02c0*/  @!P2 LOP3.LUT R6, RZ, R0, RZ, 0x33, !PT ;  /* 0x00000000ff06a212 */ /* 0x000fe200078e33ff */
[----:B------:R-:W-:Y:S06]  /*02d0*/  BRA `(.L_x_2) ;  /* 0x0000000000107947 */ /* 0x000fec0003800000 */
.L_x_1:
[----:B------:R-:W-:-:S07]  /*02e0*/  MOV R4, 0x300 ;  /* 0x0000030000047802 */ /* 0x000fce0000000f00 */
[----:B------:R-:W-:Y:S05]  /*02f0*/  CALL.REL.NOINC `($__internal_0_$__cuda_sm20_div_u64) ;  /* 0x0000000000e07944 */ /* 0x000fea0003c00000 */
[----:B------:R-:W-:Y:S02]  /*0300*/  IMAD.MOV.U32 R6, RZ, RZ, R8 ;  /* 0x000000ffff067224 */ /* 0x000fe400078e0008 */
[----:B------:R-:W-:-:S07]  /*0310*/  IMAD.MOV.U32 R7, RZ, RZ, R9 ;  /* 0x000000ffff077224 */ /* 0x000fce00078e0009 */
.L_x_2:
[----:B------:R-:W-:Y:S05]  /*0320*/  BSYNC.RECONVERGENT B0 ;  /* 0x0000000000007941 */ /* 0x000fea0003800200 */
.L_x_0:
[----:B------:R-:W-:Y:S01]  /*0330*/  IADD3 R2, P0, PT, R6, R2, RZ ;  /* 0x0000000206027210 */ /* 0x000fe20007f1e0ff */
[----:B------:R-:W0:Y:S01]  /*0340*/  LDCU.64 UR4, c[0x0][0x358] ;  /* 0x00006b00ff0477ac */ /* 0x000e220008000a00 */
[----:B------:R-:W-:Y:S02]  /*0350*/  BSSY.RECONVERGENT B0, `(.L_x_3) ;  /* 0x000001b000007945 */ /* 0x000fe40003800200 */
[C---:B------:R-:W-:Y:S01]  /*0360*/  LOP3.LUT R4, R2.reuse, 0x3, RZ, 0xc0, !PT ;  /* 0x0000000302047812 */ /* 0x040fe200078ec0ff */
[----:B------:R-:W-:Y:S01]  /*0370*/  IMAD.X R6, RZ, RZ, R7, P0 ;  /* 0x000000ffff067224 */ /* 0x000fe200000e0607 */
[----:B------:R-:W-:Y:S02]  /*0380*/  ISETP.GE.U32.AND P0, PT, R2, 0x3, PT ;  /* 0x000000030200780c */ /* 0x000fe40003f06070 */
[----:B------:R-:W-:Y:S02]  /*0390*/  ISETP.NE.U32.AND P1, PT, R4, 0x3, PT ;  /* 0x000000030400780c */ /* 0x000fe40003f25070 */
[----:B------:R-:W-:-:S02]  /*03a0*/  ISETP.GE.U32.AND.EX P0, PT, R6, RZ, PT, P0 ;  /* 0x000000ff0600720c */ /* 0x000fc40003f06100 */
[----:B------:R-:W-:-:S13]  /*03b0*/  ISETP.NE.AND.EX P1, PT, RZ, RZ, PT, P1 ;  /* 0x000000ffff00720c */ /* 0x000fda0003f25310 */
[----:B0-----:R-:W-:Y:S05]  /*03c0*/  @!P1 BRA `(.L_x_4) ;  /* 0x00000000004c9947 */ /* 0x001fea0003800000 */
[----:B------:R-:W0:Y:S01]  /*03d0*/  LDCU.64 UR6, c[0x0][0x380] ;  /* 0x00007000ff0677ac */ /* 0x000e220008000a00 */
[----:B------:R-:W1:Y:S01]  /*03e0*/  LDC.64 R8, c[0x0][0x390] ;  /* 0x0000e400ff087b82 */ /* 0x000e620000000a00 */
[----:B------:R-:W-:Y:S02]  /*03f0*/  VIADD R2, R2, 0x1 ;  /* 0x0000000102027836 */ /* 0x000fe40000000000 */
[----:B------:R-:W-:-:S03]  /*0400*/  IMAD.MOV.U32 R4, RZ, RZ, RZ ;  /* 0x000000ffff047224 */ /* 0x000fc600078e00ff */
[----:B------:R-:W-:Y:S02]  /*0410*/  LOP3.LUT R2, R2, 0x3, RZ, 0xc0, !PT ;  /* 0x0000000302027812 */ /* 0x000fe400078ec0ff */
[----:B0-----:R-:W-:-:S04]  /*0420*/  LEA R11, P1, R5, UR6, 0x3 ;  /* 0x00000006050b7c11 */ /* 0x001fc8000f8218ff */
[----:B------:R-:W-:-:S09]  /*0430*/  LEA.HI.X R10, R5, UR7, R3, 0x3, P1 ;  /* 0x00000007050a7c11 */ /* 0x000fd200088f1c03 */
.L_x_5:
[----:B------:R-:W-:Y:S01]  /*0440*/  IMAD.MOV.U32 R6, RZ, RZ, R11 ;  /* 0x000000ffff067224 */ /* 0x000fe200078e000b */
[----:B------:R-:W-:Y:S01]  /*0450*/  IADD3 R2, P1, PT, R2, -0x1, RZ ;  /* 0xffffffff02027810 */ /* 0x000fe20007f3e0ff */
[----:B------:R-:W-:Y:S01]  /*0460*/  IMAD.MOV.U32 R7, RZ, RZ, R10 ;  /* 0x000000ffff077224 */ /* 0x000fe200078e000a */
[----:B------:R-:W-:Y:S02]  /*0470*/  IADD3 R5, P2, PT, R0, R5, RZ ;  /* 0x0000000500057210 */ /* 0x000fe40007f5e0ff */
[----:B------:R-:W-:Y:S02]  /*0480*/  IADD3.X R4, PT, PT, R4, -0x1, RZ, P1, !PT ;  /* 0xffffffff04047810 */ /* 0x000fe40000ffe4ff */
[----:B-1----:R0:W-:Y:S01]  /*0490*/  STG.E.64 desc[UR4][R6.64], R8 ;  /* 0x0000000806007986 */ /* 0x0021e2000c101b04 */
[----:B------:R-:W-:Y:S01]  /*04a0*/  ISETP.NE.U32.AND P1, PT, R2, RZ, PT ;  /* 0x000000ff0200720c */ /* 0x000fe20003f25070 */
[----:B------:R-:W-:Y:S01]  /*04b0*/  IMAD.X R3, RZ, RZ, R3, P2 ;  /* 0x000000ffff037224 */ /* 0x000fe200010e0603 */
[----:B------:R-:W-:-:S02]  /*04c0*/  LEA R11, P3, R0, R11, 0x3 ;  /* 0x0000000b000b7211 */ /* 0x000fc400078618ff */
[----:B------:R-:W-:Y:S02]  /*04d0*/  ISETP.NE.AND.EX P1, PT, R4, RZ, PT, P1 ;  /* 0x000000ff0400720c */ /* 0x000fe40003f25310 */
[----:B------:R-:W-:-:S11]  /*04e0*/  LEA.HI.X R10, R0, R10, RZ, 0x3, P3 ;  /* 0x0000000a000a7211 */ /* 0x000fd600018f1cff */
[----:B0-----:R-:W-:Y:S05]  /*04f0*/  @P1 BRA `(.L_x_5) ;  /* 0xfffffffc00d01947 */ /* 0x001fea000383ffff */
.L_x_4:
[----:B------:R-:W-:Y:S05]  /*0500*/  BSYNC.RECONVERGENT B0 ;  /* 0x0000000000007941 */ /* 0x000fea0003800200 */
.L_x_3:
[----:B------:R-:W-:Y:S05]  /*0510*/  @!P0 EXIT ;  /* 0x000000000000894d */ /* 0x000fea0003800000 */
[----:B------:R-:W0:Y:S01]  /*0520*/  LDC.64 R14, c[0x0][0x390] ;  /* 0x0000e400ff0e7b82 */ /* 0x000e220000000a00 */
[----:B------:R-:W-:Y:S01]  /*0530*/  IMAD.SHL.U32 R17, R0, 0x8, RZ ;  /* 0x0000000800117824 */ /* 0x000fe200078e00ff */
[----:B------:R-:W-:Y:S01]  /*0540*/  SHF.R.U32.HI R19, RZ, 0x1d, R0 ;  /* 0x0000001dff137819 */ /* 0x000fe20000011600 */
[----:B------:R-:W1:Y:S06]  /*0550*/  LDCU.128 UR8, c[0x0][0x380] ;  /* 0x00007000ff0877ac */ /* 0x000e6c0008000c00 */
.L_x_6:
[----:B-1----:R-:W-:-:S04]  /*0560*/  LEA R6, P0, R5, UR8, 0x3 ;  /* 0x0000000805067c11 */ /* 0x002fc8000f8018ff */
[----:B------:R-:W-:Y:S02]  /*0570*/  LEA.HI.X R7, R5, UR9, R3, 0x3, P0 ;  /* 0x0000000905077c11 */ /* 0x000fe400080f1c03 */
[----:B------:R-:W-:-:S03]  /*0580*/  IADD3 R8, P0, PT, R17, R6, RZ ;  /* 0x0000000611087210 */ /* 0x000fc60007f1e0ff */
[----:B0-----:R2:W-:Y:S02]  /*0590*/  STG.E.64 desc[UR4][R6.64], R14 ;  /* 0x0000000e06007986 */ /* 0x0015e4000c101b04 */
[----:B------:R-:W-:Y:S01]  /*05a0*/  IMAD.X R9, R19, 0x1, R7, P0 ;  /* 0x0000000113097824 */ /* 0x000fe200000e0607 */
[----:B------:R-:W-:-:S04]  /*05b0*/  IADD3 R10, P0, PT, R17, R8, RZ ;  /* 0x00000008110a7210 */ /* 0x000fc80007f1e0ff */
[----:B------:R2:W-:Y:S01]  /*05c0*/  STG.E.64 desc[UR4][R8.64], R14 ;  /* 0x0000000e08007986 */ /* 0x0005e2000c101b04 */
[----:B------:R-:W-:Y:S01]  /*05d0*/  IMAD.X R11, R19, 0x1, R9, P0 ;  /* 0x00000001130b7824 */ /* 0x000fe200000e0609 */
[----:B------:R-:W-:-:S04]  /*05e0*/  IADD3 R12, P0, PT, R17, R10, RZ ;  /* 0x0000000a110c7210 */ /* 0x000fc80007f1e0ff */
[----:B------:R2:W-:Y:S01]  /*05f0*/  STG.E.64 desc[UR4][R10.64], R14 ;  /* 0x0000000e0a007986 */ /* 0x0005e2000c101b04 */
[----:B------:R-:W-:Y:S01]  /*0600*/  IMAD.X R13, R19, 0x1, R11, P0 ;  /* 0x00000001130d7824 */ /* 0x000fe200000e060b */
[----:B------:R-:W-:-:S04]  /*0610*/  LEA R5, P0, R0, R5, 0x2 ;  /* 0x0000000500057211 */ /* 0x000fc800078010ff */
[----:B------:R2:W-:Y:S01]  /*0620*/  STG.E.64 desc[UR4][R12.64], R14 ;  /* 0x0000000e0c007986 */ /* 0x0005e2000c101b04 */
[----:B------:R-:W-:Y:S02]  /*0630*/  LEA.HI.X R3, R0, R3, RZ, 0x2, P0 ;  /* 0x0000000300037211 */ /* 0x000fe400000f14ff */
[----:B------:R-:W-:-:S04]  /*0640*/  ISETP.GE.U32.AND P0, PT, R5, UR10, PT ;  /* 0x0000000a05007c0c */ /* 0x000fc8000bf06070 */
[----:B------:R-:W-:-:S13]  /*0650*/  ISETP.GE.AND.EX P0, PT, R3, UR11, PT, P0 ;  /* 0x0000000b03007c0c */ /* 0x000fda000bf06300 */
[----:B--2---:R-:W-:Y:S05]  /*0660*/  @!P0 BRA `(.L_x_6) ;  /* 0xfffffffc00bc8947 */ /* 0x004fea000383ffff */
[----:B------:R-:W-:Y:S05]  /*0670*/  EXIT ;  /* 0x000000000000794d */ /* 0x000fea0003800000 */
        .weak           $__internal_0_$__cuda_sm20_div_u64
        .type           $__internal_0_$__cuda_sm20_div_u64,@function
        .size           $__internal_0_$__cuda_sm20_div_u64,(.L_x_9 - $__internal_0_$__cuda_sm20_div_u64)
$__internal_0_$__cuda_sm20_div_u64:
[----:B------:R-:W-:Y:S02]  /*0680*/  IMAD.MOV.U32 R12, RZ, RZ, R0 ;  /* 0x000000ffff0c7224 */ /* 0x000fe400078e0000 */
[----:B------:R-:W-:-:S04]  /*0690*/  IMAD.MOV.U32 R13, RZ, RZ, RZ ;  /* 0x000000ffff0d7224 */ /* 0x000fc800078e00ff */
[----:B------:R-:W0:Y:S08]  /*06a0*/  I2F.U64.RP R12, R12 ;  /* 0x0000000c000c7312 */ /* 0x000e300000309000 */
[----:B0-----:R-:W0:Y:S02]  /*06b0*/  MUFU.RCP R8, R12 ;  /* 0x0000000c00087308 */ /* 0x001e240000001000 */
[----:B0-----:R-:W-:-:S06]  /*06c0*/  VIADD R8, R8, 0x1ffffffe ;  /* 0x1ffffffe08087836 */ /* 0x001fcc0000000000 */
[----:B------:R-:W0:Y:S02]  /*06d0*/  F2I.U64.TRUNC R8, R8 ;  /* 0x0000000800087311 */ /* 0x000e24000020d800 */
[----:B0-----:R-:W-:-:S04]  /*06e0*/  IMAD.WIDE.U32 R10, R8, R0, RZ ;  /* 0x00000000080a7225 */ /* 0x001fc800078e00ff */
[----:B------:R-:W-:Y:S01]  /*06f0*/  IMAD R11, R9, R0, R11 ;  /* 0x00000000090b7224 */ /* 0x000fe200078e020b */
[----:B------:R-:W-:-:S05]  /*0700*/  IADD3 R15, P0, PT, RZ, -R10, RZ ;  /* 0x8000000aff0f7210 */ /* 0x000fca0007f1e0ff */
[----:B------:R-:W-:-:S04]  /*0710*/  IMAD.HI.U32 R10, R8, R15, RZ ;  /* 0x0000000f080a7227 */ /* 0x000fc800078e00ff */
[----:B------:R-:W-:Y:S02]  /*0720*/  IMAD.X R17, RZ, RZ, ~R11, P0 ;  /* 0x000000ffff117224 */ /* 0x000fe400000e0e0b */
[----:B------:R-:W-:Y:S02]  /*0730*/  IMAD.MOV.U32 R11, RZ, RZ, R8 ;  /* 0x000000ffff0b7224 */ /* 0x000fe400078e0008 */
[-C--:B------:R-:W-:Y:S02]  /*0740*/  IMAD R13, R9, R17.reuse, RZ ;  /* 0x00000011090d7224 */ /* 0x080fe400078e02ff */
[----:B------:R-:W-:-:S04]  /*0750*/  IMAD.WIDE.U32 R10, P0, R8, R17, R10 ;  /* 0x00000011080a7225 */ /* 0x000fc8000780000a */
[----:B------:R-:W-:-:S04]  /*0760*/  IMAD.HI.U32 R17, R9, R17, RZ ;  /* 0x0000001109117227 */ /* 0x000fc800078e00ff */
[----:B------:R-:W-:-:S05]  /*0770*/  IMAD.HI.U32 R10, P1, R9, R15, R10 ;  /* 0x0000000f090a7227 */ /* 0x000fca000782000a */
[----:B------:R-:W-:Y:S01]  /*0780*/  IADD3 R11, P2, PT, R13, R10, RZ ;  /* 0x0000000a0d0b7210 */ /* 0x000fe20007f5e0ff */
[----:B------:R-:W-:-:S04]  /*0790*/  IMAD.X R10, R17, 0x1, R9, P0 ;  /* 0x00000001110a7824 */ /* 0x000fc800000e0609 */
[----:B------:R-:W-:Y:S01]  /*07a0*/  IMAD.WIDE.U32 R8, R11, R0, RZ ;  /* 0x000000000b087225 */ /* 0x000fe200078e00ff */
[----:B------:R-:W-:Y:S02]  /*07b0*/  IADD3.X R13, PT, PT, RZ, RZ, R10, P2, P1 ;  /* 0x000000ffff0d7210 */ /* 0x000fe400017e240a */
[----:B------:R-:W-:-:S03]  /*07c0*/  IADD3 R15, P0, PT, RZ, -R8, RZ ;  /* 0x80000008ff0f7210 */ /* 0x000fc60007f1e0ff */
[----:B------:R-:W-:Y:S02]  /*07d0*/  IMAD R8, R13, R0, R9 ;  /* 0x000000000d087224 */ /* 0x000fe400078e0209 */
[----:B------:R-:W-:Y:S02]  /*07e0*/  IMAD.MOV.U32 R9, RZ, RZ, RZ ;  /* 0x000000ffff097224 */ /* 0x000fe400078e00ff */
[----:B------:R-:W-:-:S04]  /*07f0*/  IMAD.HI.U32 R10, R11, R15, RZ ;  /* 0x0000000f0b0a7227 */ /* 0x000fc800078e00ff */
[----:B------:R-:W-:-:S04]  /*0800*/  IMAD.X R8, RZ, RZ, ~R8, P0 ;  /* 0x000000ffff087224 */ /* 0x000fc800000e0e08 */
[----:B------:R-:W-:-:S04]  /*0810*/  IMAD.WIDE.U32 R10, P0, R11, R8, R10 ;  /* 0x000000080b0a7225 */ /* 0x000fc8000780000a */
[C---:B------:R-:W-:Y:S02]  /*0820*/  IMAD R12, R13.reuse, R8, RZ ;  /* 0x000000080d0c7224 */ /* 0x040fe400078e02ff */
[----:B------:R-:W-:-:S04]  /*0830*/  IMAD.HI.U32 R11, P1, R13, R15, R10 ;  /* 0x0000000f0d0b7227 */ /* 0x000fc8000782000a */
[----:B------:R-:W-:Y:S01]  /*0840*/  IMAD.HI.U32 R8, R13, R8, RZ ;  /* 0x000000080d087227 */ /* 0x000fe200078e00ff */
[----:B------:R-:W-:-:S03]  /*0850*/  IADD3 R11, P2, PT, R12, R11, RZ ;  /* 0x0000000b0c0b7210 */ /* 0x000fc60007f5e0ff */
[----:B------:R-:W-:Y:S02]  /*0860*/  IMAD.X R13, R8, 0x1, R13, P0 ;  /* 0x00000001080d7824 */ /* 0x000fe400000e060d */
[----:B------:R-:W-:-:S03]  /*0870*/  IMAD.HI.U32 R8, R11, R7, RZ ;  /* 0x000000070b087227 */ /* 0x000fc600078e00ff */
[----:B------:R-:W-:Y:S01]  /*0880*/  IADD3.X R13, PT, PT, RZ, RZ, R13, P2, P1 ;  /* 0x000000ffff0d7210 */ /* 0x000fe200017e240d */
[----:B------:R-:W-:-:S04]  /*0890*/  IMAD.WIDE.U32 R8, R11, R6, R8 ;  /* 0x000000060b087225 */ /* 0x000fc800078e0008 */
[C---:B------:R-:W-:Y:S02]  /*08a0*/  IMAD R11, R13.reuse, R6, RZ ;  /* 0x000000060d0b7224 */ /* 0x040fe400078e02ff */
[----:B------:R-:W-:-:S04]  /*08b0*/  IMAD.HI.U32 R8, P0, R13, R7, R8 ;  /* 0x000000070d087227 */ /* 0x000fc80007800008 */
[----:B------:R-:W-:Y:S01]  /*08c0*/  IMAD.HI.U32 R13, R13, R6, RZ ;  /* 0x000000060d0d7227 */ /* 0x000fe200078e00ff */
[----:B------:R-:W-:-:S03]  /*08d0*/  IADD3 R11, P1, PT, R11, R8, RZ ;  /* 0x000000080b0b7210 */ /* 0x000fc60007f3e0ff */
[----:B------:R-:W-:-:S04]  /*08e0*/  IMAD.X R8, RZ, RZ, R13, P0 ;  /* 0x000000ffff087224 */ /* 0x000fc800000e060d */
[----:B------:R-:W-:Y:S02]  /*08f0*/  IMAD.X R13, RZ, RZ, R8, P1 ;  /* 0x000000ffff0d7224 */ /* 0x000fe400008e0608 */
[----:B------:R-:W-:-:S04]  /*0900*/  IMAD.WIDE.U32 R8, R11, R0, RZ ;  /* 0x000000000b087225 */ /* 0x000fc800078e00ff */
[----:B------:R-:W-:Y:S01]  /*0910*/  IMAD R9, R13, R0, R9 ;  /* 0x000000000d097224 */ /* 0x000fe200078e0209 */
[----:B------:R-:W-:-:S04]  /*0920*/  IADD3 R15, P0, PT, -R8, R7, RZ ;  /* 0x00000007080f7210 */ /* 0x000fc80007f1e1ff */
[-C--:B------:R-:W-:Y:S01]  /*0930*/  IADD3 R7, P1, PT, -R0, R15.reuse, RZ ;  /* 0x0000000f00077210 */ /* 0x080fe20007f3e1ff */
[----:B------:R-:W-:Y:S01]  /*0940*/  IMAD.X R10, R6, 0x1, ~R9, P0 ;  /* 0x00000001060a7824 */ /* 0x000fe200000e0e09 */
[----:B------:R-:W-:Y:S02]  /*0950*/  ISETP.GE.U32.AND P0, PT, R15, R0, PT ;  /* 0x000000000f00720c */ /* 0x000fe40003f06070 */
[----:B------:R-:W-:Y:S02]  /*0960*/  IADD3 R6, P2, PT, R11, 0x1, RZ ;  /* 0x000000010b067810 */ /* 0x000fe40007f5e0ff */
[C---:B------:R-:W-:Y:S02]  /*0970*/  ISETP.GE.U32.AND.EX P0, PT, R10.reuse, RZ, PT, P0 ;  /* 0x000000ff0a00720c */ /* 0x040fe40003f06100 */
[----:B------:R-:W-:Y:S01]  /*0980*/  IADD3.X R9, PT, PT, R10, -0x1, RZ, P1, !PT ;  /* 0xffffffff0a097810 */ /* 0x000fe20000ffe4ff */
[----:B------:R-:W-:Y:S01]  /*0990*/  IMAD.X R8, RZ, RZ, R13, P2 ;  /* 0x000000ffff087224 */ /* 0x000fe200010e060d */
[----:B------:R-:W-:-:S02]  /*09a0*/  SEL R7, R7, R15, P0 ;  /* 0x0000000f07077207 */ /* 0x000fc40000000000 */
[----:B------:R-:W-:Y:S02]  /*09b0*/  SEL R11, R6, R11, P0 ;  /* 0x0000000b060b7207 */ /* 0x000fe40000000000 */
[----:B------:R-:W-:Y:S02]  /*09c0*/  SEL R9, R9, R10, P0 ;  /* 0x0000000a09097207 */ /* 0x000fe40000000000 */
[----:B------:R-:W-:Y:S02]  /*09d0*/  SEL R6, R8, R13, P0 ;  /* 0x0000000d08067207 */ /* 0x000fe40000000000 */
[----:B------:R-:W-:Y:S01]  /*09e0*/  ISETP.GE.U32.AND P0, PT, R7, R0, PT ;  /* 0x000000000700720c */ /* 0x000fe20003f06070 */
[----:B------:R-:W-:Y:S01]  /*09f0*/  IMAD.MOV.U32 R7, RZ, RZ, 0x0 ;  /* 0x00000000ff077424 */ /* 0x000fe200078e00ff */
[----:B------:R-:W-:Y:S02]  /*0a00*/  IADD3 R8, P2, PT, R11, 0x1, RZ ;  /* 0x000000010b087810 */ /* 0x000fe40007f5e0ff */
[----:B------:R-:W-:-:S02]  /*0a10*/  ISETP.GE.U32.AND.EX P0, PT, R9, RZ, PT, P0 ;  /* 0x000000ff0900720c */ /* 0x000fc40003f06100 */
[----:B------:R-:W-:Y:S01]  /*0a20*/  ISETP.NE.U32.AND P1, PT, R0, RZ, PT ;  /* 0x000000ff0000720c */ /* 0x000fe20003f25070 */
[----:B------:R-:W-:Y:S01]  /*0a30*/  IMAD.X R9, RZ, RZ, R6, P2 ;  /* 0x000000ffff097224 */ /* 0x000fe200010e0606 */
[----:B------:R-:W-:Y:S02]  /*0a40*/  SEL R8, R8, R11, P0 ;  /* 0x0000000b08087207 */ /* 0x000fe40000000000 */
[----:B------:R-:W-:Y:S02]  /*0a50*/  ISETP.NE.AND.EX P1, PT, RZ, RZ, PT, P1 ;  /* 0x000000ffff00720c */ /* 0x000fe40003f25310 */
[----:B------:R-:W-:Y:S01]  /*0a60*/  SEL R9, R9, R6, P0 ;  /* 0x0000000609097207 */ /* 0x000fe20000000000 */
[----:B------:R-:W-:Y:S01]  /*0a70*/  IMAD.MOV.U32 R6, RZ, RZ, R4 ;  /* 0x000000ffff067224 */ /* 0x000fe200078e0004 */
[----:B------:R-:W-:Y:S02]  /*0a80*/  SEL R8, R8, 0xffffffff, P1 ;  /* 0xffffffff08087807 */ /* 0x000fe40000800000 */
[----:B------:R-:W-:Y:S01]  /*0a90*/  SEL R9, R9, 0xffffffff, P1 ;  /* 0xffffffff09097807 */ /* 0x000fe20000800000 */
[----:B------:R-:W-:Y:S06]  /*0aa0*/  RET.REL.NODEC R6 `(_Z19writeScalarToVectorPdld) ;  /* 0xfffffff406547950 */ /* 0x000fec0003c3ffff */
.L_x_7:
[----:B------:R-:W-:-:S00]  /*0ab0*/  BRA `(.L_x_7) ;  /* 0xfffffffc00fc7947 */ /* 0x000fc0000383ffff */
[----:B------:R-:W-:-:S00]  /*0ac0*/  NOP ;  /* 0x0000000000007918 */ /* 0x000fc00000000000 */
        /* <DEDUP_REMOVED lines=11> */
.L_x_9:


//--------------------- .text._Z29cukern_FetchPartitionSubset1DPdiS_ii --------------------------
	.section	.text._Z29cukern_FetchPartitionSubset1DPdiS_ii,"ax",@progbits
	.align	128
        .global         _Z29cukern_FetchPartitionSubset1DPdiS_ii
        .type           _Z29cukern_FetchPartitionSubset1DPdiS_ii,@function
        .size           _Z29cukern_FetchPartitionSubset1DPdiS_ii,(.L_x_11 - _Z29cukern_FetchPartitionSubset1DPdiS_ii)
        .other          _Z29cukern_FetchPartitionSubset1DPdiS_ii,@"STO_CUDA_ENTRY STV_DEFAULT"
_Z29cukern_FetchPartitionSubset1DPdiS_ii:
.text._Z29cukern_FetchPartitionSubset1DPdiS_ii:
[----:B------:R-:W-:Y:S01]  /*0000*/  LDC R1, c[0x0][0x37c] ;  /* 0x0000df00ff017b82 */ /* 0x000fe20000000800 */
[----:B------:R-:W0:Y:S01]  /*0010*/  S2R R7, SR_TID.X ;  /* 0x0000000000077919 */ /* 0x000e220000002100 */
[----:B------:R-:W0:Y:S01]  /*0020*/  LDCU UR4, c[0x0][0x360] ;  /* 0x00006c00ff0477ac */ /* 0x000e220008000800 */
[----:B------:R-:W0:Y:S01]  /*0030*/  S2R R0, SR_CTAID.X ;  /* 0x0000000000007919 */ /* 0x000e220000002500 */
[----:B------:R-:W1:Y:S01]  /*0040*/  LDCU UR6, c[0x0][0x39c] ;  /* 0x00007380ff0677ac */ /* 0x000e620008000800 */
[----:B0-----:R-:W-:-:S05]  /*0050*/  IMAD R7, R0, UR4, R7 ;  /* 0x0000000400077c24 */ /* 0x001fca000f8e0207 */
[----:B-1----:R-:W-:-:S13]  /*0060*/  ISETP.GE.AND P0, PT, R7, UR6, PT ;  /* 0x0000000607007c0c */ /* 0x002fda000bf06270 */
[----:B------:R-:W-:Y:S05]  /*0070*/  @P0 EXIT ;  /* 0x000000000000094d */ /* 0x000fea0003800000 */
[----:B------:R-:W0:Y:S01]  /*0080*/  LDCU UR4, c[0x0][0x398] ;  /* 0x00007300ff0477ac */ /* 0x000e220008000800 */
[----:B------:R-:W1:Y:S01]  /*0090*/  LDC.64 R2, c[0x0][0x380] ;  /* 0x0000e000ff027b82 */ /* 0x000e620000000a00 */
[----:B0-----:R-:W-:Y:S01]  /*00a0*/  IADD3 R0, PT, PT, R7, UR4, RZ ;  /* 0x0000000407007c10 */ /* 0x001fe2000fffe0ff */
[----:B------:R-:W0:Y:S03]  /*00b0*/  LDCU.64 UR4, c[0x0][0x358] ;  /* 0x00006b00ff0477ac */ /* 0x000e260008000a00 */
[----:B------:R-:W-:-:S04]  /*00c0*/  SHF.R.S32.HI R4, RZ, 0x1f, R0 ;  /* 0x0000001fff047819 */ /* 0x000fc80000011400 */
[----:B------:R-:W-:-:S04]  /*00d0*/  LOP3.LUT R5, R4, UR6, RZ, 0xc0, !PT ;  /* 0x0000000604057c12 */ /* 0x000fc8000f8ec0ff */
[----:B------:R-:W-:-:S05]  /*00e0*/  IADD3 R5, PT, PT, R0, R5, RZ ;  /* 0x0000000500057210 */ /* 0x000fca0007ffe0ff */
[----:B-1----:R-:W-:Y:S02]  /*00f0*/  IMAD.WIDE R2, R5, 0x8, R2 ;  /* 0x0000000805027825 */ /* 0x002fe400078e0202 */
[----:B------:R-:W1:Y:S04]  /*0100*/  LDC.64 R4, c[0x0][0x390] ;  /* 0x0000e400ff047b82 */ /* 0x000e680000000a00 */
[----:B0-----:R-:W2:Y:S01]  /*0110*/  LDG.E.64 R2, desc[UR4][R2.64] ;  /* 0x0000000402027981 */ /* 0x001ea2000c1e1b00 */
[----:B-1----:R-:W-:-:S05]  /*0120*/  IMAD.WIDE R4, R7, 0x8, R4 ;  /* 0x0000000807047825 */ /* 0x002fca00078e0204 */
[----:B--2---:R-:W-:Y:S01]  /*0130*/  STG.E.64 desc[UR4][R4.64], R2 ;  /* 0x0000000204007986 */ /* 0x004fe2000c101b04 */
[----:B------:R-:W-:Y:S05]  /*0140*/  EXIT ;  /* 0x000000000000794d */ /* 0x000fea0003800000 */
.L_x_8:
        /* <DEDUP_REMOVED lines=11> */
.L_x_11:


//--------------------- .nv.shared.reserved.0     --------------------------
	.section	.nv.shared.reserved.0,"aw",@nobits
	.weak		__nv_reservedSMEM_offset_0_alias
	.size		__nv_reservedSMEM_offset_0_alias, 0, 64
	.other		__nv_reservedSMEM_offset_0_alias,@"STO_CUDA_RESERVED_SHARED STV_DEFAULT"
__nv_reservedSMEM_offset_0_alias:
	.zero		0
	.zero		64


//--------------------- .nv.constant0._Z19writeScalarToVectorPdld --------------------------
	.section	.nv.constant0._Z19writeScalarToVectorPdld,"a",@progbits
	.sectionflags	@""
	.align	4
.nv.constant0._Z19writeScalarToVectorPdld:
	.zero		920


//--------------------- .nv.constant0._Z29cukern_FetchPartitionSubset1DPdiS_ii --------------------------
	.section	.nv.constant0._Z29cukern_FetchPartitionSubset1DPdiS_ii,"a",@progbits
	.sectionflags	@""
	.align	4
.nv.constant0._Z29cukern_FetchPartitionSubset1DPdiS_ii:
	.zero		928


//--------------------- SYMBOLS --------------------------

	.type		.nv.reservedSmem.offset0,@object
	.size		.nv.reservedSmem.offset0,0x4
